//
// Generated by NVIDIA NVVM Compiler
//
// Compiler Build ID: CL-36424714
// Cuda compilation tools, release 13.0, V13.0.88
// Based on NVVM 20.0.0
//

.version 9.0
.target sm_100
.address_size 64

	// .globl	_Z17mandelbrot_kernelPjiidddi

.visible .entry _Z17mandelbrot_kernelPjiidddi(
	.param .u64 .ptr .align 1 _Z17mandelbrot_kernelPjiidddi_param_0,
	.param .u32 _Z17mandelbrot_kernelPjiidddi_param_1,
	.param .u32 _Z17mandelbrot_kernelPjiidddi_param_2,
	.param .f64 _Z17mandelbrot_kernelPjiidddi_param_3,
	.param .f64 _Z17mandelbrot_kernelPjiidddi_param_4,
	.param .f64 _Z17mandelbrot_kernelPjiidddi_param_5,
	.param .u32 _Z17mandelbrot_kernelPjiidddi_param_6
)
{
	.reg .pred 	%p<11>;
	.reg .b32 	%r<44>;
	.reg .b64 	%rd<5>;
	.reg .b64 	%fd<32>;

	ld.param.u64 	%rd1, [_Z17mandelbrot_kernelPjiidddi_param_0];
	ld.param.u32 	%r8, [_Z17mandelbrot_kernelPjiidddi_param_1];
	ld.param.u32 	%r11, [_Z17mandelbrot_kernelPjiidddi_param_2];
	ld.param.f64 	%fd13, [_Z17mandelbrot_kernelPjiidddi_param_3];
	ld.param.f64 	%fd14, [_Z17mandelbrot_kernelPjiidddi_param_4];
	ld.param.f64 	%fd15, [_Z17mandelbrot_kernelPjiidddi_param_5];
	ld.param.u32 	%r10, [_Z17mandelbrot_kernelPjiidddi_param_6];
	mov.u32 	%r12, %ctaid.x;
	mov.u32 	%r13, %ntid.x;
	mov.u32 	%r14, %tid.x;
	mad.lo.s32 	%r1, %r12, %r13, %r14;
	mov.u32 	%r15, %ctaid.y;
	mov.u32 	%r16, %ntid.y;
	mov.u32 	%r17, %tid.y;
	mad.lo.s32 	%r18, %r15, %r16, %r17;
	setp.ge.s32 	%p1, %r1, %r8;
	setp.ge.s32 	%p2, %r18, %r11;
	or.pred  	%p3, %p1, %p2;
	@%p3 bra 	$L__BB0_7;
	cvt.rn.f64.s32 	%fd16, %r1;
	cvt.rn.f64.s32 	%fd17, %r8;
	mul.f64 	%fd18, %fd17, 0d3FE0000000000000;
	sub.f64 	%fd19, %fd16, %fd18;
	fma.rn.f64 	%fd1, %fd19, %fd15, %fd13;
	cvt.rn.f64.u32 	%fd20, %r18;
	cvt.rn.f64.u32 	%fd21, %r11;
	mul.f64 	%fd22, %fd21, 0d3FE0000000000000;
	sub.f64 	%fd23, %fd20, %fd22;
	fma.rn.f64 	%fd2, %fd23, %fd15, %fd14;
	mul.f64 	%fd29, %fd1, %fd1;
	mul.f64 	%fd28, %fd2, %fd2;
	add.f64 	%fd24, %fd29, %fd28;
	setp.geu.f64 	%p4, %fd24, 0d4010000000000000;
	setp.lt.s32 	%p5, %r10, 1;
	mov.b32 	%r42, 0;
	or.pred  	%p6, %p4, %p5;
	@%p6 bra 	$L__BB0_4;
	mov.b32 	%r42, 0;
	mov.f64 	%fd30, %fd2;
	mov.f64 	%fd31, %fd1;
$L__BB0_3:
	sub.f64 	%fd25, %fd29, %fd28;
	add.f64 	%fd9, %fd1, %fd25;
	add.f64 	%fd26, %fd31, %fd31;
	fma.rn.f64 	%fd30, %fd26, %fd30, %fd2;
	add.s32 	%r42, %r42, 1;
	mul.f64 	%fd29, %fd9, %fd9;
	mul.f64 	%fd28, %fd30, %fd30;
	add.f64 	%fd27, %fd29, %fd28;
	setp.lt.f64 	%p7, %fd27, 0d4010000000000000;
	setp.lt.s32 	%p8, %r42, %r10;
	and.pred  	%p9, %p7, %p8;
	mov.f64 	%fd31, %fd9;
	@%p9 bra 	$L__BB0_3;
$L__BB0_4:
	setp.eq.s32 	%p10, %r42, %r10;
	mov.b32 	%r43, 255;
	@%p10 bra 	$L__BB0_6;
	mul.lo.s32 	%r22, %r42, 9;
	mul.hi.u32 	%r23, %r22, -2139062143;
	shr.u32 	%r24, %r23, 7;
	add.s32 	%r25, %r22, %r24;
	shl.b32 	%r26, %r25, 16;
	mul.lo.s32 	%r27, %r42, 5;
	mul.hi.u32 	%r28, %r27, -2139062143;
	shr.u32 	%r29, %r28, 7;
	mul.lo.s32 	%r30, %r29, 255;
	sub.s32 	%r31, %r27, %r30;
	shl.b32 	%r32, %r31, 8;
	or.b32  	%r33, %r26, %r32;
	shl.b32 	%r34, %r42, 1;
	mul.hi.u32 	%r35, %r34, -2139062143;
	shr.u32 	%r36, %r35, 7;
	mul.lo.s32 	%r37, %r36, 255;
	sub.s32 	%r38, %r34, %r37;
	or.b32  	%r39, %r33, %r38;
	or.b32  	%r43, %r39, -16777216;
$L__BB0_6:
	mad.lo.s32 	%r40, %r8, %r18, %r1;
	cvta.to.global.u64 	%rd2, %rd1;
	mul.wide.s32 	%rd3, %r40, 4;
	add.s64 	%rd4, %rd2, %rd3;
	st.global.u32 	[%rd4], %r43;
$L__BB0_7:
	ret;

}


// ===== COMPILED SASS (sm_100) =====

	.target	sm_100

	.elftype	@"ET_EXEC"


//--------------------- .note.nv.tkinfo           --------------------------
	.section	.note.nv.tkinfo,"",@"SHT_NOTE"
	.sectionflags	@"SHF_NOTE_NV_TKINFO"
	.tkinfo
        /*0018*/ 	.word	0x00000002
        /*0030*/ 	.string	""
        /*0030*/ 	.string	"ptxas"
        /*0030*/ 	.string	"Cuda compilation tools, release 13.0, V13.0.88"
        /*0030*/ 	.string	"Build cuda_13.0.r13.0/compiler.36424714_0"
        /*0030*/ 	.string	"-arch sm_100 -m 64 "



//--------------------- .note.nv.cuinfo           --------------------------
	.section	.note.nv.cuinfo,"",@"SHT_NOTE"
	.sectionflags	@"SHF_NOTE_NV_CUINFO"
        /*0018*/ 	.short	0x0002
        /*001a*/ 	.short	0x0064
        /*001c*/ 	.short	0x0082
	.zero		2


//--------------------- .nv.info                  --------------------------
	.section	.nv.info,"",@"SHT_CUDA_INFO"
	.align	4


	//----- nvinfo : EIATTR_REGCOUNT
	.align		4
        /*0000*/ 	.byte	0x04, 0x2f
        /*0002*/ 	.short	(.L_1 - .L_0)
	.align		4
.L_0:
        /*0004*/ 	.word	index@(_Z17mandelbrot_kernelPjiidddi)
        /*0008*/ 	.word	0x00000018


	//----- nvinfo : EIATTR_FRAME_SIZE
	.align		4
.L_1:
        /*000c*/ 	.byte	0x04, 0x11
        /*000e*/ 	.short	(.L_3 - .L_2)
	.align		4
.L_2:
        /*0010*/ 	.word	index@(_Z17mandelbrot_kernelPjiidddi)
        /*0014*/ 	.word	0x00000000


	//----- nvinfo : EIATTR_MIN_STACK_SIZE
	.align		4
.L_3:
        /*0018*/ 	.byte	0x04, 0x12
        /*001a*/ 	.short	(.L_5 - .L_4)
	.align		4
.L_4:
        /*001c*/ 	.word	index@(_Z17mandelbrot_kernelPjiidddi)
        /*0020*/ 	.word	0x00000000
.L_5:


//--------------------- .nv.compat                --------------------------
	.section	.nv.compat,"",@"SHT_CUDA_COMPAT_INFO"
	.align	4
        /*0000*/ 	.byte	0x02, 0x09, 0x00, 0x00, 0x02, 0x02, 0x01, 0x00, 0x02, 0x05, 0x05, 0x00, 0x03, 0x07, 0x01, 0x01
        /*0010*/ 	.byte	0x02, 0x03, 0x00, 0x00, 0x02, 0x06, 0x01, 0x00, 0x04, 0x0b, 0x08, 0x00, 0x01, 0x00, 0x00, 0x00
        /*0020*/ 	.byte	0x00, 0x00, 0x00, 0x00


//--------------------- .nv.info._Z17mandelbrot_kernelPjiidddi --------------------------
	.section	.nv.info._Z17mandelbrot_kernelPjiidddi,"",@"SHT_CUDA_INFO"
	.sectionflags	@""
	.align	4


	//----- nvinfo : EIATTR_CUDA_API_VERSION
	.align		4
        /*0000*/ 	.byte	0x04, 0x37
        /*0002*/ 	.short	(.L_7 - .L_6)
.L_6:
        /*0004*/ 	.word	0x00000082


	//----- nvinfo : EIATTR_KPARAM_INFO
	.align		4
.L_7:
        /*0008*/ 	.byte	0x04, 0x17
        /*000a*/ 	.short	(.L_9 - .L_8)
.L_8:
        /*000c*/ 	.word	0x00000000
        /*0010*/ 	.short	0x0006
        /*0012*/ 	.short	0x0028
        /*0014*/ 	.byte	0x00, 0xf0, 0x11, 0x00


	//----- nvinfo : EIATTR_KPARAM_INFO
	.align		4
.L_9:
        /*0018*/ 	.byte	0x04, 0x17
        /*001a*/ 	.short	(.L_11 - .L_10)
.L_10:
        /*001c*/ 	.word	0x00000000
        /*0020*/ 	.short	0x0005
        /*0022*/ 	.short	0x0020
        /*0024*/ 	.byte	0x00, 0xf0, 0x21, 0x00


	//----- nvinfo : EIATTR_KPARAM_INFO
	.align		4
.L_11:
        /*0028*/ 	.byte	0x04, 0x17
        /*002a*/ 	.short	(.L_13 - .L_12)
.L_12:
        /*002c*/ 	.word	0x00000000
        /*0030*/ 	.short	0x0004
        /*0032*/ 	.short	0x0018
        /*0034*/ 	.byte	0x00, 0xf0, 0x21, 0x00


	//----- nvinfo : EIATTR_KPARAM_INFO
	.align		4
.L_13:
        /*0038*/ 	.byte	0x04, 0x17
        /*003a*/ 	.short	(.L_15 - .L_14)
.L_14:
        /*003c*/ 	.word	0x00000000
        /*0040*/ 	.short	0x0003
        /*0042*/ 	.short	0x0010
        /*0044*/ 	.byte	0x00, 0xf0, 0x21, 0x00


	//----- nvinfo : EIATTR_KPARAM_INFO
	.align		4
.L_15:
        /*0048*/ 	.byte	0x04, 0x17
        /*004a*/ 	.short	(.L_17 - .L_16)
.L_16:
        /*004c*/ 	.word	0x00000000
        /*0050*/ 	.short	0x0002
        /*0052*/ 	.short	0x000c
        /*0054*/ 	.byte	0x00, 0xf0, 0x11, 0x00


	//----- nvinfo : EIATTR_KPARAM_INFO
	.align		4
.L_17:
        /*0058*/ 	.byte	0x04, 0x17
        /*005a*/ 	.short	(.L_19 - .L_18)
.L_18:
        /*005c*/ 	.word	0x00000000
        /*0060*/ 	.short	0x0001
        /*0062*/ 	.short	0x0008
        /*0064*/ 	.byte	0x00, 0xf0, 0x11, 0x00


	//----- nvinfo : EIATTR_KPARAM_INFO
	.align		4
.L_19:
        /*0068*/ 	.byte	0x04, 0x17
        /*006a*/ 	.short	(.L_21 - .L_20)
.L_20:
        /*006c*/ 	.word	0x00000000
        /*0070*/ 	.short	0x0000
        /*0072*/ 	.short	0x0000
        /*0074*/ 	.byte	0x00, 0xf5, 0x21, 0x00


	//----- nvinfo : EIATTR_SPARSE_MMA_MASK
	.align		4
.L_21:
        /*0078*/ 	.byte	0x03, 0x50
        /*007a*/ 	.short	0x0000


	//----- nvinfo : EIATTR_MAXREG_COUNT
	.align		4
        /*007c*/ 	.byte	0x03, 0x1b
        /*007e*/ 	.short	0x00ff


	//----- nvinfo : EIATTR_MERCURY_ISA_VERSION
	.align		4
        /*0080*/ 	.byte	0x03, 0x5f
        /*0082*/ 	.short	0x0101


	//----- nvinfo : EIATTR_VRC_CTA_INIT_COUNT
	.align		4
        /*0084*/ 	.byte	0x02, 0x4a
	.zero		1
	.zero		1


	//----- nvinfo : EIATTR_EXIT_INSTR_OFFSETS
	.align		4
        /*0088*/ 	.byte	0x04, 0x1c
        /*008a*/ 	.short	(.L_23 - .L_22)


	//   ....[0]....
.L_22:
        /*008c*/ 	.word	0x000000c0


	//   ....[1]....
        /*0090*/ 	.word	0x000004d0


	//----- nvinfo : EIATTR_CRS_STACK_SIZE
	.align		4
.L_23:
        /*0094*/ 	.byte	0x04, 0x1e
        /*0096*/ 	.short	(.L_25 - .L_24)
.L_24:
        /*0098*/ 	.word	0x00000000


	//----- nvinfo : EIATTR_CBANK_PARAM_SIZE
	.align		4
.L_25:
        /*009c*/ 	.byte	0x03, 0x19
        /*009e*/ 	.short	0x002c


	//----- nvinfo : EIATTR_PARAM_CBANK
	.align		4
        /*00a0*/ 	.byte	0x04, 0x0a
        /*00a2*/ 	.short	(.L_27 - .L_26)
	.align		4
.L_26:
        /*00a4*/ 	.word	index@(.nv.constant0._Z17mandelbrot_kernelPjiidddi)
        /*00a8*/ 	.short	0x0380
        /*00aa*/ 	.short	0x002c


	//----- nvinfo : EIATTR_SW_WAR
	.align		4
.L_27:
        /*00ac*/ 	.byte	0x04, 0x36
        /*00ae*/ 	.short	(.L_29 - .L_28)
.L_28:
        /*00b0*/ 	.word	0x00000008
.L_29:


//--------------------- .nv.callgraph             --------------------------
	.section	.nv.callgraph,"",@"SHT_CUDA_CALLGRAPH"
	.align	4
	.sectionentsize	8
	.align		4
        /*0000*/ 	.word	0x00000000
	.align		4
        /*0004*/ 	.word	0xffffffff
	.align		4
        /*0008*/ 	.word	0x00000000
	.align		4
        /*000c*/ 	.word	0xfffffffe
	.align		4
        /*0010*/ 	.word	0x00000000
	.align		4
        /*0014*/ 	.word	0xfffffffd
	.align		4
        /*0018*/ 	.word	0x00000000
	.align		4
        /*001c*/ 	.word	0xfffffffc


//--------------------- .text._Z17mandelbrot_kernelPjiidddi --------------------------
	.section	.text._Z17mandelbrot_kernelPjiidddi,"ax",@progbits
	.align	128
        .global         _Z17mandelbrot_kernelPjiidddi
        .type           _Z17mandelbrot_kernelPjiidddi,@function
        .size           _Z17mandelbrot_kernelPjiidddi,(.L_x_6 - _Z17mandelbrot_kernelPjiidddi)
        .other          _Z17mandelbrot_kernelPjiidddi,@"STO_CUDA_ENTRY STV_DEFAULT"
_Z17mandelbrot_kernelPjiidddi:
.text._Z17mandelbrot_kernelPjiidddi:
[----:B------:R-:W-:Y:S01]  /*0000*/  LDC R1, c[0x0][0x37c] ;  /* 0x0000df00ff017b82 */ /* 0x000fe20000000800 */
[----:B------:R-:W0:Y:S07]  /*0010*/  S2R R0, SR_TID.Y ;  /* 0x0000000000007919 */ /* 0x000e2e0000002200 */
[----:B------:R-:W1:Y:S01]  /*0020*/  LDC R2, c[0x0][0x360] ;  /* 0x0000d800ff027b82 */ /* 0x000e620000000800 */
[----:B------:R-:W2:Y:S01]  /*0030*/  LDCU.64 UR6, c[0x0][0x388] ;  /* 0x00007100ff0677ac */ /* 0x000ea20008000a00 */
[----:B------:R-:W1:Y:S06]  /*0040*/  S2R R5, SR_TID.X ;  /* 0x0000000000057919 */ /* 0x000e6c0000002100 */
[----:B------:R-:W0:Y:S08]  /*0050*/  S2UR UR5, SR_CTAID.Y ;  /* 0x00000000000579c3 */ /* 0x000e300000002600 */
[----:B------:R-:W0:Y:S08]  /*0060*/  LDC R3, c[0x0][0x364] ;  /* 0x0000d900ff037b82 */ /* 0x000e300000000800 */
[----:B------:R-:W1:Y:S01]  /*0070*/  S2UR UR4, SR_CTAID.X ;  /* 0x00000000000479c3 */ /* 0x000e620000002500 */
[----:B0-----:R-:W-:-:S05]  /*0080*/  IMAD R3, R3, UR5, R0 ;  /* 0x0000000503037c24 */ /* 0x001fca000f8e0200 */
[----:B--2---:R-:W-:Y:S01]  /*0090*/  ISETP.GE.AND P0, PT, R3, UR7, PT ;  /* 0x0000000703007c0c */ /* 0x004fe2000bf06270 */
[----:B-1----:R-:W-:-:S05]  /*00a0*/  IMAD R2, R2, UR4, R5 ;  /* 0x0000000402027c24 */ /* 0x002fca000f8e0205 */
[----:B------:R-:W-:-:S13]  /*00b0*/  ISETP.GE.OR P0, PT, R2, UR6, P0 ;  /* 0x0000000602007c0c */ /* 0x000fda0008706670 */
[----:B------:R-:W-:Y:S05]  /*00c0*/  @P0 EXIT ;  /* 0x000000000000094d */ /* 0x000fea0003800000 */
[----:B------:R-:W-:Y:S01]  /*00d0*/  I2F.F64 R4, R2 ;  /* 0x0000000200047312 */ /* 0x000fe20000201c00 */
[----:B------:R-:W0:Y:S01]  /*00e0*/  LDC.64 R12, c[0x0][0x390] ;  /* 0x0000e400ff0c7b82 */ /* 0x000e220000000a00 */
[----:B------:R-:W0:Y:S01]  /*00f0*/  LDCU.64 UR4, c[0x0][0x3a0] ;  /* 0x00007400ff0477ac */ /* 0x000e220008000a00 */
[----:B------:R-:W-:Y:S05]  /*0100*/  BSSY.RECONVERGENT B0, `(.L_x_0) ;  /* 0x0000025000007945 */ /* 0x000fea0003800200 */
[----:B------:R-:W1:Y:S01]  /*0110*/  I2F.F64 R6, UR6 ;  /* 0x0000000600067d12 */ /* 0x000e620008201c00 */
[----:B------:R-:W2:Y:S07]  /*0120*/  LDC.64 R14, c[0x0][0x398] ;  /* 0x0000e600ff0e7b82 */ /* 0x000eae0000000a00 */
[----:B------:R-:W-:Y:S01]  /*0130*/  I2F.F64.U32 R8, R3 ;  /* 0x0000000300087312 */ /* 0x000fe20000201800 */
[----:B------:R-:W3:Y:S01]  /*0140*/  LDC R0, c[0x0][0x3a8] ;  /* 0x0000ea00ff007b82 */ /* 0x000ee20000000800 */
[----:B-1----:R-:W-:-:S06]  /*0150*/  DFMA R4, R6, -0.5, R4 ;  /* 0xbfe000000604782b */ /* 0x002fcc0000000004 */
[----:B------:R-:W1:Y:S02]  /*0160*/  I2F.F64.U32 R10, UR7 ;  /* 0x00000007000a7d12 */ /* 0x000e640008201800 */
[----:B0-----:R-:W-:Y:S02]  /*0170*/  DFMA R4, R4, UR4, R12 ;  /* 0x0000000404047c2b */ /* 0x001fe4000800000c */
[----:B-1----:R-:W-:-:S06]  /*0180*/  DFMA R6, R10, -0.5, R8 ;  /* 0xbfe000000a06782b */ /* 0x002fcc0000000008 */
[----:B------:R-:W-:Y:S01]  /*0190*/  DMUL R12, R4, R4 ;  /* 0x00000004040c7228 */ /* 0x000fe20000000000 */
[----:B---3--:R-:W-:Y:S01]  /*01a0*/  ISETP.GE.AND P0, PT, R0, 0x1, PT ;  /* 0x000000010000780c */ /* 0x008fe20003f06270 */
[----:B------:R-:W0:Y:S01]  /*01b0*/  LDC.64 R8, c[0x0][0x380] ;  /* 0x0000e000ff087b82 */ /* 0x000e220000000a00 */
[----:B--2---:R-:W-:Y:S01]  /*01c0*/  DFMA R6, R6, UR4, R14 ;  /* 0x0000000406067c2b */ /* 0x004fe2000800000e */
[----:B------:R-:W1:Y:S07]  /*01d0*/  LDCU.64 UR4, c[0x0][0x358] ;  /* 0x00006b00ff0477ac */ /* 0x000e6e0008000a00 */
[----:B------:R-:W-:-:S08]  /*01e0*/  DMUL R14, R6, R6 ;  /* 0x00000006060e7228 */ /* 0x000fd00000000000 */
[----:B------:R-:W-:-:S08]  /*01f0*/  DADD R10, R12, R14 ;  /* 0x000000000c0a7229 */ /* 0x000fd0000000000e */
[----:B------:R-:W-:Y:S01]  /*0200*/  DSETP.GEU.OR P0, PT, R10, 4, !P0 ;  /* 0x401000000a00742a */ /* 0x000fe2000470e400 */
[----:B------:R-:W-:-:S13]  /*0210*/  MOV R11, RZ ;  /* 0x000000ff000b7202 */ /* 0x000fda0000000f00 */
[----:B-1----:R-:W-:Y:S05]  /*0220*/  @P0 BRA `(.L_x_1) ;  /* 0x0000000000480947 */ /* 0x002fea0003800000 */
[----:B------:R-:W-:Y:S01]  /*0230*/  MOV R16, R12 ;  /* 0x0000000c00107202 */ /* 0x000fe20000000f00 */
[----:B------:R-:W-:Y:S01]  /*0240*/  IMAD.MOV.U32 R17, RZ, RZ, R13 ;  /* 0x000000ffff117224 */ /* 0x000fe200078e000d */
[----:B------:R-:W-:Y:S01]  /*0250*/  MOV R11, RZ ;  /* 0x000000ff000b7202 */ /* 0x000fe20000000f00 */
[----:B------:R-:W-:Y:S01]  /*0260*/  IMAD.MOV.U32 R12, RZ, RZ, R6 ;  /* 0x000000ffff0c7224 */ /* 0x000fe200078e0006 */
[----:B------:R-:W-:Y:S01]  /*0270*/  MOV R13, R7 ;  /* 0x00000007000d7202 */ /* 0x000fe20000000f00 */
[----:B------:R-:W-:Y:S01]  /*0280*/  IMAD.MOV.U32 R18, RZ, RZ, R4 ;  /* 0x000000ffff127224 */ /* 0x000fe200078e0004 */
[----:B------:R-:W-:-:S07]  /*0290*/  MOV R19, R5 ;  /* 0x0000000500137202 */ /* 0x000fce0000000f00 */
.L_x_2:
[----:B------:R-:W-:Y:S01]  /*02a0*/  DADD R14, -R14, R16 ;  /* 0x000000000e0e7229 */ /* 0x000fe20000000110 */
[----:B------:R-:W-:Y:S01]  /*02b0*/  VIADD R11, R11, 0x1 ;  /* 0x000000010b0b7836 */ /* 0x000fe20000000000 */
[----:B------:R-:W-:-:S04]  /*02c0*/  DADD R16, R18, R18 ;  /* 0x0000000012107229 */ /* 0x000fc80000000012 */
[----:B------:R-:W-:Y:S02]  /*02d0*/  ISETP.GE.AND P0, PT, R11, R0, PT ;  /* 0x000000000b00720c */ /* 0x000fe40003f06270 */
[----:B------:R-:W-:Y:S02]  /*02e0*/  DADD R18, R4, R14 ;  /* 0x0000000004127229 */ /* 0x000fe4000000000e */
[----:B------:R-:W-:-:S06]  /*02f0*/  DFMA R12, R16, R12, R6 ;  /* 0x0000000c100c722b */ /* 0x000fcc0000000006 */
[----:B------:R-:W-:Y:S02]  /*0300*/  DMUL R16, R18, R18 ;  /* 0x0000001212107228 */ /* 0x000fe40000000000 */
[----:B------:R-:W-:-:S08]  /*0310*/  DMUL R14, R12, R12 ;  /* 0x0000000c0c0e7228 */ /* 0x000fd00000000000 */
[----:B------:R-:W-:-:S08]  /*0320*/  DADD R20, R16, R14 ;  /* 0x0000000010147229 */ /* 0x000fd0000000000e */
[----:B------:R-:W-:-:S14]  /*0330*/  DSETP.LT.AND P1, PT, R20, 4, PT ;  /* 0x401000001400742a */ /* 0x000fdc0003f21000 */
[----:B------:R-:W-:Y:S05]  /*0340*/  @!P0 BRA P1, `(.L_x_2) ;  /* 0xfffffffc00d48947 */ /* 0x000fea000083ffff */
.L_x_1:
[----:B------:R-:W-:Y:S05]  /*0350*/  BSYNC.RECONVERGENT B0 ;  /* 0x0000000000007941 */ /* 0x000fea0003800200 */
.L_x_0:
[----:B------:R-:W-:Y:S01]  /*0360*/  ISETP.NE.AND P0, PT, R11, R0, PT ;  /* 0x000000000b00720c */ /* 0x000fe20003f05270 */
[----:B------:R-:W-:Y:S01]  /*0370*/  IMAD R3, R3, UR6, R2 ;  /* 0x0000000603037c24 */ /* 0x000fe2000f8e0202 */
[----:B------:R-:W-:Y:S03]  /*0380*/  BSSY.RECONVERGENT B0, `(.L_x_3) ;  /* 0x0000013000007945 */ /* 0x000fe60003800200 */
[----:B0-----:R-:W-:Y:S01]  /*0390*/  IMAD.WIDE R8, R3, 0x4, R8 ;  /* 0x0000000403087825 */ /* 0x001fe200078e0208 */
[----:B------:R-:W-:-:S07]  /*03a0*/  MOV R3, 0xff ;  /* 0x000000ff00037802 */ /* 0x000fce0000000f00 */
[----:B------:R-:W-:Y:S05]  /*03b0*/  @!P0 BRA `(.L_x_4) ;  /* 0x00000000003c8947 */ /* 0x000fea0003800000 */
[C---:B------:R-:W-:Y:S02]  /*03c0*/  IMAD R2, R11.reuse, 0x5, RZ ;  /* 0x000000050b027824 */ /* 0x040fe400078e02ff */
[----:B------:R-:W-:Y:S02]  /*03d0*/  IMAD.SHL.U32 R4, R11, 0x2, RZ ;  /* 0x000000020b047824 */ /* 0x000fe400078e00ff */
[----:B------:R-:W-:-:S04]  /*03e0*/  IMAD.HI.U32 R3, R2, -0x7f7f7f7f, RZ ;  /* 0x8080808102037827 */ /* 0x000fc800078e00ff */
[----:B------:R-:W-:Y:S01]  /*03f0*/  IMAD R11, R11, 0x9, RZ ;  /* 0x000000090b0b7824 */ /* 0x000fe200078e02ff */
[----:B------:R-:W-:Y:S01]  /*0400*/  SHF.R.U32.HI R3, RZ, 0x7, R3 ;  /* 0x00000007ff037819 */ /* 0x000fe20000011603 */
[----:B------:R-:W-:-:S04]  /*0410*/  IMAD.HI.U32 R5, R4, -0x7f7f7f7f, RZ ;  /* 0x8080808104057827 */ /* 0x000fc800078e00ff */
[----:B------:R-:W-:Y:S01]  /*0420*/  IMAD.HI.U32 R0, R11, -0x7f7f7f7f, RZ ;  /* 0x808080810b007827 */ /* 0x000fe200078e00ff */
[----:B------:R-:W-:-:S03]  /*0430*/  SHF.R.U32.HI R5, RZ, 0x7, R5 ;  /* 0x00000007ff057819 */ /* 0x000fc60000011605 */
[----:B------:R-:W-:Y:S01]  /*0440*/  IMAD R3, R3, -0xff, R2 ;  /* 0xffffff0103037824 */ /* 0x000fe200078e0202 */
[----:B------:R-:W-:Y:S01]  /*0450*/  LEA.HI R0, R0, R11, RZ, 0x19 ;  /* 0x0000000b00007211 */ /* 0x000fe200078fc8ff */
[----:B------:R-:W-:Y:S02]  /*0460*/  IMAD R5, R5, -0xff, R4 ;  /* 0xffffff0105057824 */ /* 0x000fe400078e0204 */
[----:B------:R-:W-:Y:S01]  /*0470*/  IMAD.SHL.U32 R3, R3, 0x100, RZ ;  /* 0x0000010003037824 */ /* 0x000fe200078e00ff */
[----:B------:R-:W-:-:S04]  /*0480*/  SHF.L.U32 R0, R0, 0x10, RZ ;  /* 0x0000001000007819 */ /* 0x000fc800000006ff */
[----:B------:R-:W-:-:S04]  /*0490*/  LOP3.LUT R3, R5, R0, R3, 0xfe, !PT ;  /* 0x0000000005037212 */ /* 0x000fc800078efe03 */
[----:B------:R-:W-:-:S07]  /*04a0*/  LOP3.LUT R3, R3, 0xff000000, RZ, 0xfc, !PT ;  /* 0xff00000003037812 */ /* 0x000fce00078efcff */
.L_x_4:
[----:B------:R-:W-:Y:S05]  /*04b0*/  BSYNC.RECONVERGENT B0 ;  /* 0x0000000000007941 */ /* 0x000fea0003800200 */
.L_x_3:
[----:B------:R-:W-:Y:S01]  /*04c0*/  STG.E desc[UR4][R8.64], R3 ;  /* 0x0000000308007986 */ /* 0x000fe2000c101904 */
[----:B------:R-:W-:Y:S05]  /*04d0*/  EXIT ;  /* 0x000000000000794d */ /* 0x000fea0003800000 */
.L_x_5:
[----:B------:R-:W-:-:S00]  /*04e0*/  BRA `(.L_x_5) ;  /* 0xfffffffc00fc7947 */ /* 0x000fc0000383ffff */
[----:B------:R-:W-:-:S00]  /*04f0*/  NOP ;  /* 0x0000000000007918 */ /* 0x000fc00000000000 */
        /* <DEDUP_REMOVED lines=8> */
.L_x_6:


//--------------------- .nv.shared.reserved.0     --------------------------
	.section	.nv.shared.reserved.0,"aw",@nobits
	.weak		__nv_reservedSMEM_offset_0_alias
	.size		__nv_reservedSMEM_offset_0_alias, 0, 64
	.other		__nv_reservedSMEM_offset_0_alias,@"STO_CUDA_RESERVED_SHARED STV_DEFAULT"
__nv_reservedSMEM_offset_0_alias:
	.zero		0
	.zero		64


//--------------------- .nv.constant0._Z17mandelbrot_kernelPjiidddi --------------------------
	.section	.nv.constant0._Z17mandelbrot_kernelPjiidddi,"a",@progbits
	.sectionflags	@""
	.align	4
.nv.constant0._Z17mandelbrot_kernelPjiidddi:
	.zero		940


//--------------------- SYMBOLS --------------------------

	.type		.nv.reservedSmem.offset0,@object
	.size		.nv.reservedSmem.offset0,0x4
